	.headerflags	@"EF_CUDA_TEXMODE_UNIFIED EF_CUDA_64BIT_ADDRESS EF_CUDA_ACCELERATORS EF_CUDA_SM90 EF_CUDA_VIRTUAL_SM(EF_CUDA_SM90)"
	.elftype	@"ET_EXEC"


//--------------------- .nv.info                  --------------------------
	.section	.nv.info,"",@"SHT_CUDA_INFO"
	.align	4


	//----- nvinfo : EIATTR_REGCOUNT
	.align		4
        /*0000*/ 	.byte	0x04, 0x2f
        /*0002*/ 	.short	(.L_1 - .L_0)
	.align		4
.L_0:
        /*0004*/ 	.word	index@(triton_poi_fused_convolution_6)
        /*0008*/ 	.word	0x0000000c


	//----- nvinfo : EIATTR_MIN_STACK_SIZE
	.align		4
.L_1:
        /*000c*/ 	.byte	0x04, 0x12
        /*000e*/ 	.short	(.L_3 - .L_2)
	.align		4
.L_2:
        /*0010*/ 	.word	index@(triton_poi_fused_convolution_6)
        /*0014*/ 	.word	0x00000000


	//----- nvinfo : EIATTR_FRAME_SIZE
	.align		4
.L_3:
        /*0018*/ 	.byte	0x04, 0x11
        /*001a*/ 	.short	(.L_5 - .L_4)
	.align		4
.L_4:
        /*001c*/ 	.word	index@(triton_poi_fused_convolution_6)
        /*0020*/ 	.word	0x00000000


	//----- nvinfo : EIATTR_MIN_STACK_SIZE
	.align		4
.L_5:
        /*0024*/ 	.byte	0x04, 0x12
        /*0026*/ 	.short	(.L_7 - .L_6)
	.align		4
.L_6:
        /*0028*/ 	.word	index@(triton_poi_fused_convolution_6)
        /*002c*/ 	.word	0x00000000
.L_7:


//--------------------- .nv.info.triton_poi_fused_convolution_6 --------------------------
	.section	.nv.info.triton_poi_fused_convolution_6,"",@"SHT_CUDA_INFO"
	.sectionflags	@""
	.align	4


	//----- nvinfo : EIATTR_CUDA_API_VERSION
	.align		4
        /*0000*/ 	.byte	0x04, 0x37
        /*0002*/ 	.short	(.L_9 - .L_8)
.L_8:
        /*0004*/ 	.word	0x0000007c


	//----- nvinfo : EIATTR_KPARAM_INFO
	.align		4
.L_9:
        /*0008*/ 	.byte	0x04, 0x17
        /*000a*/ 	.short	(.L_11 - .L_10)
.L_10:
        /*000c*/ 	.word	0x00000000
        /*0010*/ 	.short	0x0002
        /*0012*/ 	.short	0x0010
        /*0014*/ 	.byte	0x00, 0xf0, 0x11, 0x00


	//----- nvinfo : EIATTR_KPARAM_INFO
	.align		4
.L_11:
        /*0018*/ 	.byte	0x04, 0x17
        /*001a*/ 	.short	(.L_13 - .L_12)
.L_12:
        /*001c*/ 	.word	0x00000000
        /*0020*/ 	.short	0x0001
        /*0022*/ 	.short	0x0008
        /*0024*/ 	.byte	0x00, 0xf4, 0x21, 0x00


	//----- nvinfo : EIATTR_KPARAM_INFO
	.align		4
.L_13:
        /*0028*/ 	.byte	0x04, 0x17
        /*002a*/ 	.short	(.L_15 - .L_14)
.L_14:
        /*002c*/ 	.word	0x00000000
        /*0030*/ 	.short	0x0000
        /*0032*/ 	.short	0x0000
        /*0034*/ 	.byte	0x00, 0xf4, 0x21, 0x00


	//----- nvinfo : EIATTR_SPARSE_MMA_MASK
	.align		4
.L_15:
        /*0038*/ 	.byte	0x03, 0x50
        /*003a*/ 	.short	0x0000


	//----- nvinfo : EIATTR_MAXREG_COUNT
	.align		4
        /*003c*/ 	.byte	0x03, 0x1b
        /*003e*/ 	.short	0x00ff


	//----- nvinfo : EIATTR_EXIT_INSTR_OFFSETS
	.align		4
        /*0040*/ 	.byte	0x04, 0x1c
        /*0042*/ 	.short	(.L_17 - .L_16)


	//   ....[0]....
.L_16:
        /*0044*/ 	.word	0x00000180


	//----- nvinfo : EIATTR_REQNTID
	.align		4
.L_17:
        /*0048*/ 	.byte	0x04, 0x10
        /*004a*/ 	.short	(.L_19 - .L_18)
.L_18:
        /*004c*/ 	.word	0x00000100
        /*0050*/ 	.word	0x00000001
        /*0054*/ 	.word	0x00000001


	//----- nvinfo : EIATTR_CBANK_PARAM_SIZE
	.align		4
.L_19:
        /*0058*/ 	.byte	0x03, 0x19
        /*005a*/ 	.short	0x0014


	//----- nvinfo : EIATTR_PARAM_CBANK
	.align		4
        /*005c*/ 	.byte	0x04, 0x0a
        /*005e*/ 	.short	(.L_21 - .L_20)
	.align		4
.L_20:
        /*0060*/ 	.word	index@(.nv.constant0.triton_poi_fused_convolution_6)
        /*0064*/ 	.short	0x0210
        /*0066*/ 	.short	0x0014


	//----- nvinfo : EIATTR_SW_WAR
	.align		4
.L_21:
        /*0068*/ 	.byte	0x04, 0x36
        /*006a*/ 	.short	(.L_23 - .L_22)
.L_22:
        /*006c*/ 	.word	0x00000008
.L_23:


//--------------------- .nv.callgraph             --------------------------
	.section	.nv.callgraph,"",@"SHT_CUDA_CALLGRAPH"
	.align	4
	.sectionentsize	8
	.align		4
        /*0000*/ 	.word	0x00000000
	.align		4
        /*0004*/ 	.word	0xffffffff
	.align		4
        /*0008*/ 	.word	0x00000000
	.align		4
        /*000c*/ 	.word	0xfffffffe
	.align		4
        /*0010*/ 	.word	0x00000000
	.align		4
        /*0014*/ 	.word	0xfffffffd
	.align		4
        /*0018*/ 	.word	0x00000000
	.align		4
        /*001c*/ 	.word	0xfffffffc


//--------------------- .text.triton_poi_fused_convolution_6 --------------------------
	.section	.text.triton_poi_fused_convolution_6,"ax",@progbits
	.align	128
        .global         triton_poi_fused_convolution_6
        .type           triton_poi_fused_convolution_6,@function
        .size           triton_poi_fused_convolution_6,(.L_x_1 - triton_poi_fused_convolution_6)
        .other          triton_poi_fused_convolution_6,@"STO_CUDA_ENTRY STV_DEFAULT"
triton_poi_fused_convolution_6:
.text.triton_poi_fused_convolution_6:
[----:B------:R-:W-:Y:S01]  /*0000*/  LDC R1, c[0x0][0x28] ;  /* 0x00000a00ff017b82 */ /* 0x000fe20000000800 */
[----:B------:R-:W1:Y:S07]  /*0010*/  S2R R0, SR_TID.X ;  /* 0x0000000000007919 */ /* 0x000e6e0000002100 */
[----:B------:R-:W2:Y:S01]  /*0020*/  LDC.64 R4, c[0x0][0x218] ;  /* 0x00008600ff047b82 */ /* 0x000ea20000000a00 */
[----:B------:R-:W-:Y:S01]  /*0030*/  ULDC.64 UR4, c[0x0][0x208] ;  /* 0x0000820000047ab9 */ /* 0x000fe20000000a00 */
[----:B------:R-:W3:Y:S06]  /*0040*/  S2R R7, SR_CTAID.X ;  /* 0x0000000000077919 */ /* 0x000eec0000002500 */
[----:B------:R-:W4:Y:S01]  /*0050*/  LDC.64 R2, c[0x0][0x210] ;  /* 0x00008400ff027b82 */ /* 0x000f220000000a00 */
[----:B-1----:R-:W-:Y:S01]  /*0060*/  IMAD.SHL.U32 R0, R0, 0x2, RZ ;  /* 0x0000000200007824 */ /* 0x002fe200078e00ff */
[----:B---3--:R-:W-:-:S04]  /*0070*/  SHF.R.S32.HI R6, RZ, 0x16, R7 ;  /* 0x00000016ff067819 */ /* 0x008fc80000011407 */
[----:B------:R-:W-:Y:S02]  /*0080*/  LOP3.LUT R0, R0, 0x1fe, RZ, 0xc0, !PT ;  /* 0x000001fe00007812 */ /* 0x000fe400078ec0ff */
[----:B------:R-:W-:-:S03]  /*0090*/  SGXT R6, R6, 0x1 ;  /* 0x000000010606781a */ /* 0x000fc60000000200 */
[----:B------:R-:W-:-:S04]  /*00a0*/  IMAD R7, R7, 0x200, R0 ;  /* 0x0000020007077824 */ /* 0x000fc800078e0200 */
[----:B----4-:R-:W-:Y:S01]  /*00b0*/  IMAD.WIDE R2, R7, 0x4, R2 ;  /* 0x0000000407027825 */ /* 0x010fe200078e0202 */
[----:B------:R-:W-:-:S04]  /*00c0*/  LEA.HI R6, R6, R7, RZ, 0x6 ;  /* 0x0000000706067211 */ /* 0x000fc800078f30ff */
[--C-:B------:R-:W-:Y:S02]  /*00d0*/  SHF.R.S32.HI R0, RZ, 0x6, R6.reuse ;  /* 0x00000006ff007819 */ /* 0x100fe40000011406 */
[----:B------:R-:W-:Y:S02]  /*00e0*/  SHF.R.S32.HI R9, RZ, 0x1f, R6 ;  /* 0x0000001fff097819 */ /* 0x000fe40000011406 */
[----:B------:R-:W3:Y:S02]  /*00f0*/  LDG.E.64 R6, desc[UR4][R2.64] ;  /* 0x0000000402067981 */ /* 0x000ee4000c1e1b00 */
[----:B------:R-:W-:-:S04]  /*0100*/  LEA.HI R9, R9, R0, RZ, 0x9 ;  /* 0x0000000009097211 */ /* 0x000fc800078f48ff */
[----:B------:R-:W-:-:S05]  /*0110*/  LOP3.LUT R9, R9, 0xfffffe00, RZ, 0xc0, !PT ;  /* 0xfffffe0009097812 */ /* 0x000fca00078ec0ff */
[----:B------:R-:W-:-:S04]  /*0120*/  IMAD.IADD R9, R0, 0x1, -R9 ;  /* 0x0000000100097824 */ /* 0x000fc800078e0a09 */
[----:B--2---:R-:W-:-:S06]  /*0130*/  IMAD.WIDE R4, R9, 0x4, R4 ;  /* 0x0000000409047825 */ /* 0x004fcc00078e0204 */
[----:B------:R-:W3:Y:S02]  /*0140*/  LDG.E.EL R4, desc[UR4][R4.64] ;  /* 0x0000000404047981 */ /* 0x000ee4000c2e1900 */
[--C-:B---3--:R-:W-:Y:S01]  /*0150*/  FADD R6, R6, R4.reuse ;  /* 0x0000000406067221 */ /* 0x108fe20000000000 */
[----:B------:R-:W-:-:S05]  /*0160*/  FADD R7, R7, R4 ;  /* 0x0000000407077221 */ /* 0x000fca0000000000 */
[----:B------:R-:W-:Y:S01]  /*0170*/  STG.E.64 desc[UR4][R2.64], R6 ;  /* 0x0000000602007986 */ /* 0x000fe2000c101b04 */
[----:B------:R-:W-:Y:S05]  /*0180*/  EXIT ;  /* 0x000000000000794d */ /* 0x000fea0003800000 */
.L_x_0:
[----:B------:R-:W-:-:S00]  /*0190*/  BRA `(.L_x_0) ;  /* 0xfffffffc00fc7947 */ /* 0x000fc0000383ffff */
[----:B------:R-:W-:-:S00]  /*01a0*/  NOP ;  /* 0x0000000000007918 */ /* 0x000fc00000000000 */
        /* <DEDUP_REMOVED lines=13> */
.L_x_1:


//--------------------- .nv.constant0.triton_poi_fused_convolution_6 --------------------------
	.section	.nv.constant0.triton_poi_fused_convolution_6,"a",@progbits
	.sectionflags	@""
	.align	4
.nv.constant0.triton_poi_fused_convolution_6:
	.zero		548
